//
// Generated by NVIDIA NVVM Compiler
//
// Compiler Build ID: CL-36424714
// Cuda compilation tools, release 13.0, V13.0.88
// Based on NVVM 20.0.0
//

.version 9.0
.target sm_100
.address_size 64

	// .globl	_Z14max_pooling_2dPKfPfiiiiiii

.visible .entry _Z14max_pooling_2dPKfPfiiiiiii(
	.param .u64 .ptr .align 1 _Z14max_pooling_2dPKfPfiiiiiii_param_0,
	.param .u64 .ptr .align 1 _Z14max_pooling_2dPKfPfiiiiiii_param_1,
	.param .u32 _Z14max_pooling_2dPKfPfiiiiiii_param_2,
	.param .u32 _Z14max_pooling_2dPKfPfiiiiiii_param_3,
	.param .u32 _Z14max_pooling_2dPKfPfiiiiiii_param_4,
	.param .u32 _Z14max_pooling_2dPKfPfiiiiiii_param_5,
	.param .u32 _Z14max_pooling_2dPKfPfiiiiiii_param_6,
	.param .u32 _Z14max_pooling_2dPKfPfiiiiiii_param_7,
	.param .u32 _Z14max_pooling_2dPKfPfiiiiiii_param_8
)
{


	ret;

}


// ===== COMPILED SASS (sm_100) =====

	.target	sm_100

	.elftype	@"ET_EXEC"


//--------------------- .note.nv.tkinfo           --------------------------
	.section	.note.nv.tkinfo,"",@"SHT_NOTE"
	.sectionflags	@"SHF_NOTE_NV_TKINFO"
	.tkinfo
        /*0018*/ 	.word	0x00000002
        /*0030*/ 	.string	""
        /*0030*/ 	.string	"ptxas"
        /*0030*/ 	.string	"Cuda compilation tools, release 13.0, V13.0.88"
        /*0030*/ 	.string	"Build cuda_13.0.r13.0/compiler.36424714_0"
        /*0030*/ 	.string	"-arch sm_100 -m 64 "



//--------------------- .note.nv.cuinfo           --------------------------
	.section	.note.nv.cuinfo,"",@"SHT_NOTE"
	.sectionflags	@"SHF_NOTE_NV_CUINFO"
        /*0018*/ 	.short	0x0002
        /*001a*/ 	.short	0x0064
        /*001c*/ 	.short	0x0082
	.zero		2


//--------------------- .nv.info                  --------------------------
	.section	.nv.info,"",@"SHT_CUDA_INFO"
	.align	4


	//----- nvinfo : EIATTR_REGCOUNT
	.align		4
        /*0000*/ 	.byte	0x04, 0x2f
        /*0002*/ 	.short	(.L_1 - .L_0)
	.align		4
.L_0:
        /*0004*/ 	.word	index@(_Z14max_pooling_2dPKfPfiiiiiii)
        /*0008*/ 	.word	0x00000004


	//----- nvinfo : EIATTR_FRAME_SIZE
	.align		4
.L_1:
        /*000c*/ 	.byte	0x04, 0x11
        /*000e*/ 	.short	(.L_3 - .L_2)
	.align		4
.L_2:
        /*0010*/ 	.word	index@(_Z14max_pooling_2dPKfPfiiiiiii)
        /*0014*/ 	.word	0x00000000


	//----- nvinfo : EIATTR_MIN_STACK_SIZE
	.align		4
.L_3:
        /*0018*/ 	.byte	0x04, 0x12
        /*001a*/ 	.short	(.L_5 - .L_4)
	.align		4
.L_4:
        /*001c*/ 	.word	index@(_Z14max_pooling_2dPKfPfiiiiiii)
        /*0020*/ 	.word	0x00000000
.L_5:


//--------------------- .nv.compat                --------------------------
	.section	.nv.compat,"",@"SHT_CUDA_COMPAT_INFO"
	.align	4
        /*0000*/ 	.byte	0x02, 0x09, 0x00, 0x00, 0x02, 0x02, 0x01, 0x00, 0x02, 0x05, 0x05, 0x00, 0x03, 0x07, 0x01, 0x01
        /*0010*/ 	.byte	0x02, 0x03, 0x00, 0x00, 0x02, 0x06, 0x01, 0x00, 0x04, 0x0b, 0x08, 0x00, 0x09, 0x00, 0x00, 0x00
        /*0020*/ 	.byte	0x00, 0x00, 0x00, 0x00


//--------------------- .nv.info._Z14max_pooling_2dPKfPfiiiiiii --------------------------
	.section	.nv.info._Z14max_pooling_2dPKfPfiiiiiii,"",@"SHT_CUDA_INFO"
	.sectionflags	@""
	.align	4


	//----- nvinfo : EIATTR_CUDA_API_VERSION
	.align		4
        /*0000*/ 	.byte	0x04, 0x37
        /*0002*/ 	.short	(.L_7 - .L_6)
.L_6:
        /*0004*/ 	.word	0x00000082


	//----- nvinfo : EIATTR_KPARAM_INFO
	.align		4
.L_7:
        /*0008*/ 	.byte	0x04, 0x17
        /*000a*/ 	.short	(.L_9 - .L_8)
.L_8:
        /*000c*/ 	.word	0x00000000
        /*0010*/ 	.short	0x0008
        /*0012*/ 	.short	0x0028
        /*0014*/ 	.byte	0x00, 0xf0, 0x11, 0x00


	//----- nvinfo : EIATTR_KPARAM_INFO
	.align		4
.L_9:
        /*0018*/ 	.byte	0x04, 0x17
        /*001a*/ 	.short	(.L_11 - .L_10)
.L_10:
        /*001c*/ 	.word	0x00000000
        /*0020*/ 	.short	0x0007
        /*0022*/ 	.short	0x0024
        /*0024*/ 	.byte	0x00, 0xf0, 0x11, 0x00


	//----- nvinfo : EIATTR_KPARAM_INFO
	.align		4
.L_11:
        /*0028*/ 	.byte	0x04, 0x17
        /*002a*/ 	.short	(.L_13 - .L_12)
.L_12:
        /*002c*/ 	.word	0x00000000
        /*0030*/ 	.short	0x0006
        /*0032*/ 	.short	0x0020
        /*0034*/ 	.byte	0x00, 0xf0, 0x11, 0x00


	//----- nvinfo : EIATTR_KPARAM_INFO
	.align		4
.L_13:
        /*0038*/ 	.byte	0x04, 0x17
        /*003a*/ 	.short	(.L_15 - .L_14)
.L_14:
        /*003c*/ 	.word	0x00000000
        /*0040*/ 	.short	0x0005
        /*0042*/ 	.short	0x001c
        /*0044*/ 	.byte	0x00, 0xf0, 0x11, 0x00


	//----- nvinfo : EIATTR_KPARAM_INFO
	.align		4
.L_15:
        /*0048*/ 	.byte	0x04, 0x17
        /*004a*/ 	.short	(.L_17 - .L_16)
.L_16:
        /*004c*/ 	.word	0x00000000
        /*0050*/ 	.short	0x0004
        /*0052*/ 	.short	0x0018
        /*0054*/ 	.byte	0x00, 0xf0, 0x11, 0x00


	//----- nvinfo : EIATTR_KPARAM_INFO
	.align		4
.L_17:
        /*0058*/ 	.byte	0x04, 0x17
        /*005a*/ 	.short	(.L_19 - .L_18)
.L_18:
        /*005c*/ 	.word	0x00000000
        /*0060*/ 	.short	0x0003
        /*0062*/ 	.short	0x0014
        /*0064*/ 	.byte	0x00, 0xf0, 0x11, 0x00


	//----- nvinfo : EIATTR_KPARAM_INFO
	.align		4
.L_19:
        /*0068*/ 	.byte	0x04, 0x17
        /*006a*/ 	.short	(.L_21 - .L_20)
.L_20:
        /*006c*/ 	.word	0x00000000
        /*0070*/ 	.short	0x0002
        /*0072*/ 	.short	0x0010
        /*0074*/ 	.byte	0x00, 0xf0, 0x11, 0x00


	//----- nvinfo : EIATTR_KPARAM_INFO
	.align		4
.L_21:
        /*0078*/ 	.byte	0x04, 0x17
        /*007a*/ 	.short	(.L_23 - .L_22)
.L_22:
        /*007c*/ 	.word	0x00000000
        /*0080*/ 	.short	0x0001
        /*0082*/ 	.short	0x0008
        /*0084*/ 	.byte	0x00, 0xf5, 0x21, 0x00


	//----- nvinfo : EIATTR_KPARAM_INFO
	.align		4
.L_23:
        /*0088*/ 	.byte	0x04, 0x17
        /*008a*/ 	.short	(.L_25 - .L_24)
.L_24:
        /*008c*/ 	.word	0x00000000
        /*0090*/ 	.short	0x0000
        /*0092*/ 	.short	0x0000
        /*0094*/ 	.byte	0x00, 0xf5, 0x21, 0x00


	//----- nvinfo : EIATTR_SPARSE_MMA_MASK
	.align		4
.L_25:
        /*0098*/ 	.byte	0x03, 0x50
        /*009a*/ 	.short	0x0000


	//----- nvinfo : EIATTR_MAXREG_COUNT
	.align		4
        /*009c*/ 	.byte	0x03, 0x1b
        /*009e*/ 	.short	0x00ff


	//----- nvinfo : EIATTR_MERCURY_ISA_VERSION
	.align		4
        /*00a0*/ 	.byte	0x03, 0x5f
        /*00a2*/ 	.short	0x0101


	//----- nvinfo : EIATTR_VRC_CTA_INIT_COUNT
	.align		4
        /*00a4*/ 	.byte	0x02, 0x4a
	.zero		1
	.zero		1


	//----- nvinfo : EIATTR_EXIT_INSTR_OFFSETS
	.align		4
        /*00a8*/ 	.byte	0x04, 0x1c
        /*00aa*/ 	.short	(.L_27 - .L_26)


	//   ....[0]....
.L_26:
        /*00ac*/ 	.word	0x00000010


	//----- nvinfo : EIATTR_CBANK_PARAM_SIZE
	.align		4
.L_27:
        /*00b0*/ 	.byte	0x03, 0x19
        /*00b2*/ 	.short	0x002c


	//----- nvinfo : EIATTR_PARAM_CBANK
	.align		4
        /*00b4*/ 	.byte	0x04, 0x0a
        /*00b6*/ 	.short	(.L_29 - .L_28)
	.align		4
.L_28:
        /*00b8*/ 	.word	index@(.nv.constant0._Z14max_pooling_2dPKfPfiiiiiii)
        /*00bc*/ 	.short	0x0380
        /*00be*/ 	.short	0x002c


	//----- nvinfo : EIATTR_SW_WAR
	.align		4
.L_29:
        /*00c0*/ 	.byte	0x04, 0x36
        /*00c2*/ 	.short	(.L_31 - .L_30)
.L_30:
        /*00c4*/ 	.word	0x00000008
.L_31:


//--------------------- .nv.callgraph             --------------------------
	.section	.nv.callgraph,"",@"SHT_CUDA_CALLGRAPH"
	.align	4
	.sectionentsize	8
	.align		4
        /*0000*/ 	.word	0x00000000
	.align		4
        /*0004*/ 	.word	0xffffffff
	.align		4
        /*0008*/ 	.word	0x00000000
	.align		4
        /*000c*/ 	.word	0xfffffffe
	.align		4
        /*0010*/ 	.word	0x00000000
	.align		4
        /*0014*/ 	.word	0xfffffffd
	.align		4
        /*0018*/ 	.word	0x00000000
	.align		4
        /*001c*/ 	.word	0xfffffffc


//--------------------- .text._Z14max_pooling_2dPKfPfiiiiiii --------------------------
	.section	.text._Z14max_pooling_2dPKfPfiiiiiii,"ax",@progbits
	.align	128
        .global         _Z14max_pooling_2dPKfPfiiiiiii
        .type           _Z14max_pooling_2dPKfPfiiiiiii,@function
        .size           _Z14max_pooling_2dPKfPfiiiiiii,(.L_x_1 - _Z14max_pooling_2dPKfPfiiiiiii)
        .other          _Z14max_pooling_2dPKfPfiiiiiii,@"STO_CUDA_ENTRY STV_DEFAULT"
_Z14max_pooling_2dPKfPfiiiiiii:
.text._Z14max_pooling_2dPKfPfiiiiiii:
[----:B------:R-:W-:Y:S01]  /*0000*/  LDC R1, c[0x0][0x37c] ;  /* 0x0000df00ff017b82 */ /* 0x000fe20000000800 */
[----:B------:R-:W-:Y:S05]  /*0010*/  EXIT ;  /* 0x000000000000794d */ /* 0x000fea0003800000 */
.L_x_0:
[----:B------:R-:W-:-:S00]  /*0020*/  BRA `(.L_x_0) ;  /* 0xfffffffc00fc7947 */ /* 0x000fc0000383ffff */
[----:B------:R-:W-:-:S00]  /*0030*/  NOP ;  /* 0x0000000000007918 */ /* 0x000fc00000000000 */
        /* <DEDUP_REMOVED lines=12> */
.L_x_1:


//--------------------- .nv.shared.reserved.0     --------------------------
	.section	.nv.shared.reserved.0,"aw",@nobits
	.weak		__nv_reservedSMEM_offset_0_alias
	.size		__nv_reservedSMEM_offset_0_alias, 0, 64
	.other		__nv_reservedSMEM_offset_0_alias,@"STO_CUDA_RESERVED_SHARED STV_DEFAULT"
__nv_reservedSMEM_offset_0_alias:
	.zero		0
	.zero		64


//--------------------- .nv.constant0._Z14max_pooling_2dPKfPfiiiiiii --------------------------
	.section	.nv.constant0._Z14max_pooling_2dPKfPfiiiiiii,"a",@progbits
	.sectionflags	@""
	.align	4
.nv.constant0._Z14max_pooling_2dPKfPfiiiiiii:
	.zero		940


//--------------------- SYMBOLS --------------------------

	.type		.nv.reservedSmem.offset0,@object
	.size		.nv.reservedSmem.offset0,0x4
